//
// Generated by NVIDIA NVVM Compiler
//
// Compiler Build ID: CL-36424714
// Cuda compilation tools, release 13.0, V13.0.88
// Based on NVVM 20.0.0
//

.version 9.0
.target sm_100
.address_size 64

	// .globl	_Z21reductionGlobalMemoryPiS_i
.extern .shared .align 16 .b8 shared_data[];

.visible .entry _Z21reductionGlobalMemoryPiS_i(
	.param .u64 .ptr .align 1 _Z21reductionGlobalMemoryPiS_i_param_0,
	.param .u64 .ptr .align 1 _Z21reductionGlobalMemoryPiS_i_param_1,
	.param .u32 _Z21reductionGlobalMemoryPiS_i_param_2
)
{
	.reg .pred 	%p<7>;
	.reg .b32 	%r<60>;
	.reg .b64 	%rd<13>;

	ld.param.u64 	%rd3, [_Z21reductionGlobalMemoryPiS_i_param_0];
	ld.param.u64 	%rd2, [_Z21reductionGlobalMemoryPiS_i_param_1];
	ld.param.u32 	%r24, [_Z21reductionGlobalMemoryPiS_i_param_2];
	cvta.to.global.u64 	%rd1, %rd3;
	mov.u32 	%r26, %ctaid.x;
	mov.u32 	%r27, %ntid.x;
	mov.u32 	%r28, %tid.x;
	mad.lo.s32 	%r54, %r26, %r27, %r28;
	mov.u32 	%r29, %nctaid.x;
	mul.lo.s32 	%r2, %r27, %r29;
	setp.ge.s32 	%p1, %r54, %r24;
	mov.b32 	%r59, 0;
	@%p1 bra 	$L__BB0_7;
	add.s32 	%r32, %r54, %r2;
	max.s32 	%r33, %r24, %r32;
	setp.lt.s32 	%p2, %r32, %r24;
	selp.u32 	%r34, 1, 0, %p2;
	add.s32 	%r35, %r32, %r34;
	sub.s32 	%r36, %r33, %r35;
	div.u32 	%r37, %r36, %r2;
	add.s32 	%r38, %r37, %r34;
	add.s32 	%r3, %r38, 1;
	and.b32  	%r4, %r3, 3;
	setp.lt.u32 	%p3, %r38, 3;
	mov.b32 	%r59, 0;
	@%p3 bra 	$L__BB0_4;
	and.b32  	%r40, %r3, -4;
	shl.b32 	%r5, %r2, 2;
	neg.s32 	%r50, %r40;
	mov.b32 	%r59, 0;
	mul.wide.s32 	%rd6, %r2, 4;
$L__BB0_3:
	mul.wide.s32 	%rd4, %r54, 4;
	add.s64 	%rd5, %rd1, %rd4;
	ld.global.u32 	%r41, [%rd5];
	add.s32 	%r42, %r41, %r59;
	add.s64 	%rd7, %rd5, %rd6;
	ld.global.u32 	%r43, [%rd7];
	add.s32 	%r44, %r43, %r42;
	add.s64 	%rd8, %rd7, %rd6;
	ld.global.u32 	%r45, [%rd8];
	add.s32 	%r46, %r45, %r44;
	add.s64 	%rd9, %rd8, %rd6;
	ld.global.u32 	%r47, [%rd9];
	add.s32 	%r59, %r47, %r46;
	add.s32 	%r54, %r54, %r5;
	add.s32 	%r50, %r50, 4;
	setp.ne.s32 	%p4, %r50, 0;
	@%p4 bra 	$L__BB0_3;
$L__BB0_4:
	setp.eq.s32 	%p5, %r4, 0;
	@%p5 bra 	$L__BB0_7;
	neg.s32 	%r56, %r4;
$L__BB0_6:
	.pragma "nounroll";
	mul.wide.s32 	%rd10, %r54, 4;
	add.s64 	%rd11, %rd1, %rd10;
	ld.global.u32 	%r48, [%rd11];
	add.s32 	%r59, %r48, %r59;
	add.s32 	%r54, %r54, %r2;
	add.s32 	%r56, %r56, 1;
	setp.ne.s32 	%p6, %r56, 0;
	@%p6 bra 	$L__BB0_6;
$L__BB0_7:
	cvta.to.global.u64 	%rd12, %rd2;
	atom.global.add.u32 	%r49, [%rd12], %r59;
	ret;

}
	// .globl	_Z21reductionSharedMemoryPiS_i
.visible .entry _Z21reductionSharedMemoryPiS_i(
	.param .u64 .ptr .align 1 _Z21reductionSharedMemoryPiS_i_param_0,
	.param .u64 .ptr .align 1 _Z21reductionSharedMemoryPiS_i_param_1,
	.param .u32 _Z21reductionSharedMemoryPiS_i_param_2
)
{
	.reg .pred 	%p<11>;
	.reg .b32 	%r<72>;
	.reg .b64 	%rd<13>;

	ld.param.u64 	%rd3, [_Z21reductionSharedMemoryPiS_i_param_0];
	ld.param.u64 	%rd2, [_Z21reductionSharedMemoryPiS_i_param_1];
	ld.param.u32 	%r29, [_Z21reductionSharedMemoryPiS_i_param_2];
	cvta.to.global.u64 	%rd1, %rd3;
	mov.u32 	%r1, %tid.x;
	mov.u32 	%r31, %ctaid.x;
	mov.u32 	%r71, %ntid.x;
	mad.lo.s32 	%r65, %r31, %r71, %r1;
	mov.u32 	%r32, %nctaid.x;
	mul.lo.s32 	%r4, %r71, %r32;
	setp.ge.s32 	%p1, %r65, %r29;
	mov.b32 	%r70, 0;
	@%p1 bra 	$L__BB1_7;
	add.s32 	%r35, %r65, %r4;
	max.s32 	%r36, %r29, %r35;
	setp.lt.s32 	%p2, %r35, %r29;
	selp.u32 	%r37, 1, 0, %p2;
	add.s32 	%r38, %r35, %r37;
	sub.s32 	%r39, %r36, %r38;
	div.u32 	%r40, %r39, %r4;
	add.s32 	%r41, %r40, %r37;
	add.s32 	%r5, %r41, 1;
	and.b32  	%r6, %r5, 3;
	setp.lt.u32 	%p3, %r41, 3;
	mov.b32 	%r70, 0;
	@%p3 bra 	$L__BB1_4;
	and.b32  	%r43, %r5, -4;
	shl.b32 	%r7, %r4, 2;
	neg.s32 	%r61, %r43;
	mov.b32 	%r70, 0;
	mul.wide.s32 	%rd6, %r4, 4;
$L__BB1_3:
	mul.wide.s32 	%rd4, %r65, 4;
	add.s64 	%rd5, %rd1, %rd4;
	ld.global.u32 	%r44, [%rd5];
	add.s32 	%r45, %r44, %r70;
	add.s64 	%rd7, %rd5, %rd6;
	ld.global.u32 	%r46, [%rd7];
	add.s32 	%r47, %r46, %r45;
	add.s64 	%rd8, %rd7, %rd6;
	ld.global.u32 	%r48, [%rd8];
	add.s32 	%r49, %r48, %r47;
	add.s64 	%rd9, %rd8, %rd6;
	ld.global.u32 	%r50, [%rd9];
	add.s32 	%r70, %r50, %r49;
	add.s32 	%r65, %r65, %r7;
	add.s32 	%r61, %r61, 4;
	setp.ne.s32 	%p4, %r61, 0;
	@%p4 bra 	$L__BB1_3;
$L__BB1_4:
	setp.eq.s32 	%p5, %r6, 0;
	@%p5 bra 	$L__BB1_7;
	neg.s32 	%r67, %r6;
$L__BB1_6:
	.pragma "nounroll";
	mul.wide.s32 	%rd10, %r65, 4;
	add.s64 	%rd11, %rd1, %rd10;
	ld.global.u32 	%r51, [%rd11];
	add.s32 	%r70, %r51, %r70;
	add.s32 	%r65, %r65, %r4;
	add.s32 	%r67, %r67, 1;
	setp.ne.s32 	%p6, %r67, 0;
	@%p6 bra 	$L__BB1_6;
$L__BB1_7:
	shl.b32 	%r52, %r1, 2;
	mov.u32 	%r53, shared_data;
	add.s32 	%r26, %r53, %r52;
	st.shared.u32 	[%r26], %r70;
	bar.sync 	0;
	setp.lt.u32 	%p7, %r71, 2;
	@%p7 bra 	$L__BB1_11;
$L__BB1_8:
	shr.u32 	%r28, %r71, 1;
	setp.ge.u32 	%p8, %r1, %r28;
	@%p8 bra 	$L__BB1_10;
	shl.b32 	%r54, %r28, 2;
	add.s32 	%r55, %r26, %r54;
	ld.shared.u32 	%r56, [%r55];
	ld.shared.u32 	%r57, [%r26];
	add.s32 	%r58, %r57, %r56;
	st.shared.u32 	[%r26], %r58;
$L__BB1_10:
	bar.sync 	0;
	setp.gt.u32 	%p9, %r71, 3;
	mov.u32 	%r71, %r28;
	@%p9 bra 	$L__BB1_8;
$L__BB1_11:
	setp.ne.s32 	%p10, %r1, 0;
	@%p10 bra 	$L__BB1_13;
	ld.shared.u32 	%r59, [shared_data];
	cvta.to.global.u64 	%rd12, %rd2;
	atom.global.add.u32 	%r60, [%rd12], %r59;
$L__BB1_13:
	ret;

}


// ===== COMPILED SASS (sm_100) =====

	.target	sm_100

	.elftype	@"ET_EXEC"


//--------------------- .note.nv.tkinfo           --------------------------
	.section	.note.nv.tkinfo,"",@"SHT_NOTE"
	.sectionflags	@"SHF_NOTE_NV_TKINFO"
	.tkinfo
        /*0018*/ 	.word	0x00000002
        /*0030*/ 	.string	""
        /*0030*/ 	.string	"ptxas"
        /*0030*/ 	.string	"Cuda compilation tools, release 13.0, V13.0.88"
        /*0030*/ 	.string	"Build cuda_13.0.r13.0/compiler.36424714_0"
        /*0030*/ 	.string	"-arch sm_100 -m 64 "



//--------------------- .note.nv.cuinfo           --------------------------
	.section	.note.nv.cuinfo,"",@"SHT_NOTE"
	.sectionflags	@"SHF_NOTE_NV_CUINFO"
        /*0018*/ 	.short	0x0002
        /*001a*/ 	.short	0x0064
        /*001c*/ 	.short	0x0082
	.zero		2


//--------------------- .nv.info                  --------------------------
	.section	.nv.info,"",@"SHT_CUDA_INFO"
	.align	4


	//----- nvinfo : EIATTR_REGCOUNT
	.align		4
        /*0000*/ 	.byte	0x04, 0x2f
        /*0002*/ 	.short	(.L_1 - .L_0)
	.align		4
.L_0:
        /*0004*/ 	.word	index@(_Z21reductionGlobalMemoryPiS_i)
        /*0008*/ 	.word	0x00000020


	//----- nvinfo : EIATTR_FRAME_SIZE
	.align		4
.L_1:
        /*000c*/ 	.byte	0x04, 0x11
        /*000e*/ 	.short	(.L_3 - .L_2)
	.align		4
.L_2:
        /*0010*/ 	.word	index@(_Z21reductionGlobalMemoryPiS_i)
        /*0014*/ 	.word	0x00000000


	//----- nvinfo : EIATTR_REGCOUNT
	.align		4
.L_3:
        /*0018*/ 	.byte	0x04, 0x2f
        /*001a*/ 	.short	(.L_5 - .L_4)
	.align		4
.L_4:
        /*001c*/ 	.word	index@(_Z21reductionSharedMemoryPiS_i)
        /*0020*/ 	.word	0x00000020


	//----- nvinfo : EIATTR_FRAME_SIZE
	.align		4
.L_5:
        /*0024*/ 	.byte	0x04, 0x11
        /*0026*/ 	.short	(.L_7 - .L_6)
	.align		4
.L_6:
        /*0028*/ 	.word	index@(_Z21reductionSharedMemoryPiS_i)
        /*002c*/ 	.word	0x00000000


	//----- nvinfo : EIATTR_MIN_STACK_SIZE
	.align		4
.L_7:
        /*0030*/ 	.byte	0x04, 0x12
        /*0032*/ 	.short	(.L_9 - .L_8)
	.align		4
.L_8:
        /*0034*/ 	.word	index@(_Z21reductionSharedMemoryPiS_i)
        /*0038*/ 	.word	0x00000000


	//----- nvinfo : EIATTR_MIN_STACK_SIZE
	.align		4
.L_9:
        /*003c*/ 	.byte	0x04, 0x12
        /*003e*/ 	.short	(.L_11 - .L_10)
	.align		4
.L_10:
        /*0040*/ 	.word	index@(_Z21reductionGlobalMemoryPiS_i)
        /*0044*/ 	.word	0x00000000
.L_11:


//--------------------- .nv.compat                --------------------------
	.section	.nv.compat,"",@"SHT_CUDA_COMPAT_INFO"
	.align	4
        /*0000*/ 	.byte	0x02, 0x09, 0x00, 0x00, 0x02, 0x02, 0x01, 0x00, 0x02, 0x05, 0x05, 0x00, 0x03, 0x07, 0x01, 0x01
        /*0010*/ 	.byte	0x02, 0x03, 0x00, 0x00, 0x02, 0x06, 0x01, 0x00, 0x04, 0x0b, 0x08, 0x00, 0x09, 0x00, 0x00, 0x00
        /*0020*/ 	.byte	0x00, 0x00, 0x00, 0x00


//--------------------- .nv.info._Z21reductionSharedMemoryPiS_i --------------------------
	.section	.nv.info._Z21reductionSharedMemoryPiS_i,"",@"SHT_CUDA_INFO"
	.sectionflags	@""
	.align	4


	//----- nvinfo : EIATTR_CUDA_API_VERSION
	.align		4
        /*0000*/ 	.byte	0x04, 0x37
        /*0002*/ 	.short	(.L_13 - .L_12)
.L_12:
        /*0004*/ 	.word	0x00000082


	//----- nvinfo : EIATTR_KPARAM_INFO
	.align		4
.L_13:
        /*0008*/ 	.byte	0x04, 0x17
        /*000a*/ 	.short	(.L_15 - .L_14)
.L_14:
        /*000c*/ 	.word	0x00000000
        /*0010*/ 	.short	0x0002
        /*0012*/ 	.short	0x0010
        /*0014*/ 	.byte	0x00, 0xf0, 0x11, 0x00


	//----- nvinfo : EIATTR_KPARAM_INFO
	.align		4
.L_15:
        /*0018*/ 	.byte	0x04, 0x17
        /*001a*/ 	.short	(.L_17 - .L_16)
.L_16:
        /*001c*/ 	.word	0x00000000
        /*0020*/ 	.short	0x0001
        /*0022*/ 	.short	0x0008
        /*0024*/ 	.byte	0x00, 0xf5, 0x21, 0x00


	//----- nvinfo : EIATTR_KPARAM_INFO
	.align		4
.L_17:
        /*0028*/ 	.byte	0x04, 0x17
        /*002a*/ 	.short	(.L_19 - .L_18)
.L_18:
        /*002c*/ 	.word	0x00000000
        /*0030*/ 	.short	0x0000
        /*0032*/ 	.short	0x0000
        /*0034*/ 	.byte	0x00, 0xf5, 0x21, 0x00


	//----- nvinfo : EIATTR_SPARSE_MMA_MASK
	.align		4
.L_19:
        /*0038*/ 	.byte	0x03, 0x50
        /*003a*/ 	.short	0x0000


	//----- nvinfo : EIATTR_MAXREG_COUNT
	.align		4
        /*003c*/ 	.byte	0x03, 0x1b
        /*003e*/ 	.short	0x00ff


	//----- nvinfo : EIATTR_NUM_BARRIERS
	.align		4
        /*0040*/ 	.byte	0x02, 0x4c
        /*0042*/ 	.byte	0x01
	.zero		1


	//----- nvinfo : EIATTR_MERCURY_ISA_VERSION
	.align		4
        /*0044*/ 	.byte	0x03, 0x5f
        /*0046*/ 	.short	0x0101


	//----- nvinfo : EIATTR_VRC_CTA_INIT_COUNT
	.align		4
        /*0048*/ 	.byte	0x02, 0x4a
	.zero		1
	.zero		1


	//----- nvinfo : EIATTR_EXIT_INSTR_OFFSETS
	.align		4
        /*004c*/ 	.byte	0x04, 0x1c
        /*004e*/ 	.short	(.L_21 - .L_20)


	//   ....[0]....
.L_20:
        /*0050*/ 	.word	0x00000bb0


	//   ....[1]....
        /*0054*/ 	.word	0x00000c20


	//----- nvinfo : EIATTR_CRS_STACK_SIZE
	.align		4
.L_21:
        /*0058*/ 	.byte	0x04, 0x1e
        /*005a*/ 	.short	(.L_23 - .L_22)
.L_22:
        /*005c*/ 	.word	0x00000000


	//----- nvinfo : EIATTR_CBANK_PARAM_SIZE
	.align		4
.L_23:
        /*0060*/ 	.byte	0x03, 0x19
        /*0062*/ 	.short	0x0014


	//----- nvinfo : EIATTR_PARAM_CBANK
	.align		4
        /*0064*/ 	.byte	0x04, 0x0a
        /*0066*/ 	.short	(.L_25 - .L_24)
	.align		4
.L_24:
        /*0068*/ 	.word	index@(.nv.constant0._Z21reductionSharedMemoryPiS_i)
        /*006c*/ 	.short	0x0380
        /*006e*/ 	.short	0x0014


	//----- nvinfo : EIATTR_SW_WAR
	.align		4
.L_25:
        /*0070*/ 	.byte	0x04, 0x36
        /*0072*/ 	.short	(.L_27 - .L_26)
.L_26:
        /*0074*/ 	.word	0x00000008
.L_27:


//--------------------- .nv.info._Z21reductionGlobalMemoryPiS_i --------------------------
	.section	.nv.info._Z21reductionGlobalMemoryPiS_i,"",@"SHT_CUDA_INFO"
	.sectionflags	@""
	.align	4


	//----- nvinfo : EIATTR_CUDA_API_VERSION
	.align		4
        /*0000*/ 	.byte	0x04, 0x37
        /*0002*/ 	.short	(.L_29 - .L_28)
.L_28:
        /*0004*/ 	.word	0x00000082


	//----- nvinfo : EIATTR_KPARAM_INFO
	.align		4
.L_29:
        /*0008*/ 	.byte	0x04, 0x17
        /*000a*/ 	.short	(.L_31 - .L_30)
.L_30:
        /*000c*/ 	.word	0x00000000
        /*0010*/ 	.short	0x0002
        /*0012*/ 	.short	0x0010
        /*0014*/ 	.byte	0x00, 0xf0, 0x11, 0x00


	//----- nvinfo : EIATTR_KPARAM_INFO
	.align		4
.L_31:
        /*0018*/ 	.byte	0x04, 0x17
        /*001a*/ 	.short	(.L_33 - .L_32)
.L_32:
        /*001c*/ 	.word	0x00000000
        /*0020*/ 	.short	0x0001
        /*0022*/ 	.short	0x0008
        /*0024*/ 	.byte	0x00, 0xf5, 0x21, 0x00


	//----- nvinfo : EIATTR_KPARAM_INFO
	.align		4
.L_33:
        /*0028*/ 	.byte	0x04, 0x17
        /*002a*/ 	.short	(.L_35 - .L_34)
.L_34:
        /*002c*/ 	.word	0x00000000
        /*0030*/ 	.short	0x0000
        /*0032*/ 	.short	0x0000
        /*0034*/ 	.byte	0x00, 0xf5, 0x21, 0x00


	//----- nvinfo : EIATTR_SPARSE_MMA_MASK
	.align		4
.L_35:
        /*0038*/ 	.byte	0x03, 0x50
        /*003a*/ 	.short	0x0000


	//----- nvinfo : EIATTR_MAXREG_COUNT
	.align		4
        /*003c*/ 	.byte	0x03, 0x1b
        /*003e*/ 	.short	0x00ff


	//----- nvinfo : EIATTR_MERCURY_ISA_VERSION
	.align		4
        /*0040*/ 	.byte	0x03, 0x5f
        /*0042*/ 	.short	0x0101


	//----- nvinfo : EIATTR_INT_WARP_WIDE_INSTR_OFFSETS
	.align		4
        /*0044*/ 	.byte	0x04, 0x31
        /*0046*/ 	.short	(.L_37 - .L_36)


	//   ....[0]....
.L_36:
        /*0048*/ 	.word	0x00000a80


	//   ....[1]....
        /*004c*/ 	.word	0x00000aa0


	//----- nvinfo : EIATTR_VRC_CTA_INIT_COUNT
	.align		4
.L_37:
        /*0050*/ 	.byte	0x02, 0x4a
	.zero		1
	.zero		1


	//----- nvinfo : EIATTR_EXIT_INSTR_OFFSETS
	.align		4
        /*0054*/ 	.byte	0x04, 0x1c
        /*0056*/ 	.short	(.L_39 - .L_38)


	//   ....[0]....
.L_38:
        /*0058*/ 	.word	0x00000af0


	//----- nvinfo : EIATTR_CRS_STACK_SIZE
	.align		4
.L_39:
        /*005c*/ 	.byte	0x04, 0x1e
        /*005e*/ 	.short	(.L_41 - .L_40)
.L_40:
        /*0060*/ 	.word	0x00000000


	//----- nvinfo : EIATTR_CBANK_PARAM_SIZE
	.align		4
.L_41:
        /*0064*/ 	.byte	0x03, 0x19
        /*0066*/ 	.short	0x0014


	//----- nvinfo : EIATTR_PARAM_CBANK
	.align		4
        /*0068*/ 	.byte	0x04, 0x0a
        /*006a*/ 	.short	(.L_43 - .L_42)
	.align		4
.L_42:
        /*006c*/ 	.word	index@(.nv.constant0._Z21reductionGlobalMemoryPiS_i)
        /*0070*/ 	.short	0x0380
        /*0072*/ 	.short	0x0014


	//----- nvinfo : EIATTR_SW_WAR
	.align		4
.L_43:
        /*0074*/ 	.byte	0x04, 0x36
        /*0076*/ 	.short	(.L_45 - .L_44)
.L_44:
        /*0078*/ 	.word	0x00000008
.L_45:


//--------------------- .nv.callgraph             --------------------------
	.section	.nv.callgraph,"",@"SHT_CUDA_CALLGRAPH"
	.align	4
	.sectionentsize	8
	.align		4
        /*0000*/ 	.word	0x00000000
	.align		4
        /*0004*/ 	.word	0xffffffff
	.align		4
        /*0008*/ 	.word	0x00000000
	.align		4
        /*000c*/ 	.word	0xfffffffe
	.align		4
        /*0010*/ 	.word	0x00000000
	.align		4
        /*0014*/ 	.word	0xfffffffd
	.align		4
        /*0018*/ 	.word	0x00000000
	.align		4
        /*001c*/ 	.word	0xfffffffc


//--------------------- .text._Z21reductionSharedMemoryPiS_i --------------------------
	.section	.text._Z21reductionSharedMemoryPiS_i,"ax",@progbits
	.align	128
        .global         _Z21reductionSharedMemoryPiS_i
        .type           _Z21reductionSharedMemoryPiS_i,@function
        .size           _Z21reductionSharedMemoryPiS_i,(.L_x_28 - _Z21reductionSharedMemoryPiS_i)
        .other          _Z21reductionSharedMemoryPiS_i,@"STO_CUDA_ENTRY STV_DEFAULT"
_Z21reductionSharedMemoryPiS_i:
.text._Z21reductionSharedMemoryPiS_i:
[----:B------:R-:W-:Y:S01]  /*0000*/  LDC R1, c[0x0][0x37c] ;  /* 0x0000df00ff017b82 */ /* 0x000fe20000000800 */
[----:B------:R-:W0:Y:S07]  /*0010*/  S2R R0, SR_TID.X ;  /* 0x0000000000007919 */ /* 0x000e2e0000002100 */
[----:B------:R-:W0:Y:S01]  /*0020*/  S2UR UR4, SR_CTAID.X ;  /* 0x00000000000479c3 */ /* 0x000e220000002500 */
[----:B------:R-:W1:Y:S01]  /*0030*/  LDCU UR8, c[0x0][0x390] ;  /* 0x00007200ff0877ac */ /* 0x000e620008000800 */
[----:B------:R-:W-:Y:S01]  /*0040*/  BSSY.RECONVERGENT B2, `(.L_x_0) ;  /* 0x00000a1000027945 */ /* 0x000fe20003800200 */
[----:B------:R-:W-:Y:S01]  /*0050*/  IMAD.MOV.U32 R7, RZ, RZ, RZ ;  /* 0x000000ffff077224 */ /* 0x000fe200078e00ff */
[----:B------:R-:W2:Y:S04]  /*0060*/  LDCU.64 UR6, c[0x0][0x358] ;  /* 0x00006b00ff0677ac */ /* 0x000ea80008000a00 */
[----:B------:R-:W0:Y:S01]  /*0070*/  LDC R3, c[0x0][0x360] ;  /* 0x0000d800ff037b82 */ /* 0x000e220000000800 */
[----:B------:R-:W3:Y:S01]  /*0080*/  LDCU UR5, c[0x0][0x370] ;  /* 0x00006e00ff0577ac */ /* 0x000ee20008000800 */
[----:B0-----:R-:W-:-:S02]  /*0090*/  IMAD R5, R3, UR4, R0 ;  /* 0x0000000403057c24 */ /* 0x001fc4000f8e0200 */
[----:B---3--:R-:W-:-:S03]  /*00a0*/  IMAD R4, R3, UR5, RZ ;  /* 0x0000000503047c24 */ /* 0x008fc6000f8e02ff */
[----:B-1----:R-:W-:-:S13]  /*00b0*/  ISETP.GE.AND P0, PT, R5, UR8, PT ;  /* 0x0000000805007c0c */ /* 0x002fda000bf06270 */
[----:B--2---:R-:W-:Y:S05]  /*00c0*/  @P0 BRA `(.L_x_1) ;  /* 0x0000000800600947 */ /* 0x004fea0003800000 */
[----:B------:R-:W0:Y:S01]  /*00d0*/  I2F.U32.RP R10, R4 ;  /* 0x00000004000a7306 */ /* 0x000e220000209000 */
[C---:B------:R-:W-:Y:S01]  /*00e0*/  IMAD.IADD R2, R4.reuse, 0x1, R5 ;  /* 0x0000000104027824 */ /* 0x040fe200078e0205 */
[----:B------:R-:W-:Y:S01]  /*00f0*/  IADD3 R11, PT, PT, RZ, -R4, RZ ;  /* 0x80000004ff0b7210 */ /* 0x000fe20007ffe0ff */
[----:B------:R-:W-:Y:S01]  /*0100*/  BSSY.RECONVERGENT B1, `(.L_x_2) ;  /* 0x0000089000017945 */ /* 0x000fe20003800200 */
[----:B------:R-:W-:Y:S02]  /*0110*/  ISETP.NE.U32.AND P2, PT, R4, RZ, PT ;  /* 0x000000ff0400720c */ /* 0x000fe40003f45070 */
[C---:B------:R-:W-:Y:S02]  /*0120*/  ISETP.GE.AND P0, PT, R2.reuse, UR8, PT ;  /* 0x0000000802007c0c */ /* 0x040fe4000bf06270 */
[----:B------:R-:W-:Y:S02]  /*0130*/  VIMNMX R9, PT, PT, R2, UR8, !PT ;  /* 0x0000000802097c48 */ /* 0x000fe4000ffe0100 */
[----:B------:R-:W-:-:S04]  /*0140*/  SEL R8, RZ, 0x1, P0 ;  /* 0x00000001ff087807 */ /* 0x000fc80000000000 */
[----:B------:R-:W-:Y:S01]  /*0150*/  IADD3 R9, PT, PT, R9, -R2, -R8 ;  /* 0x8000000209097210 */ /* 0x000fe20007ffe808 */
[----:B0-----:R-:W0:Y:S02]  /*0160*/  MUFU.RCP R10, R10 ;  /* 0x0000000a000a7308 */ /* 0x001e240000001000 */
[----:B0-----:R-:W-:-:S06]  /*0170*/  VIADD R6, R10, 0xffffffe ;  /* 0x0ffffffe0a067836 */ /* 0x001fcc0000000000 */
[----:B------:R0:W1:Y:S02]  /*0180*/  F2I.FTZ.U32.TRUNC.NTZ R7, R6 ;  /* 0x0000000600077305 */ /* 0x000064000021f000 */
[----:B0-----:R-:W-:Y:S02]  /*0190*/  IMAD.MOV.U32 R6, RZ, RZ, RZ ;  /* 0x000000ffff067224 */ /* 0x001fe400078e00ff */
[----:B-1----:R-:W-:-:S04]  /*01a0*/  IMAD R11, R11, R7, RZ ;  /* 0x000000070b0b7224 */ /* 0x002fc800078e02ff */
[----:B------:R-:W-:-:S06]  /*01b0*/  IMAD.HI.U32 R10, R7, R11, R6 ;  /* 0x0000000b070a7227 */ /* 0x000fcc00078e0006 */
[----:B------:R-:W-:-:S05]  /*01c0*/  IMAD.HI.U32 R7, R10, R9, RZ ;  /* 0x000000090a077227 */ /* 0x000fca00078e00ff */
[----:B------:R-:W-:-:S05]  /*01d0*/  IADD3 R2, PT, PT, -R7, RZ, RZ ;  /* 0x000000ff07027210 */ /* 0x000fca0007ffe1ff */
[----:B------:R-:W-:-:S05]  /*01e0*/  IMAD R9, R4, R2, R9 ;  /* 0x0000000204097224 */ /* 0x000fca00078e0209 */
[----:B------:R-:W-:-:S13]  /*01f0*/  ISETP.GE.U32.AND P0, PT, R9, R4, PT ;  /* 0x000000040900720c */ /* 0x000fda0003f06070 */
[----:B------:R-:W-:Y:S02]  /*0200*/  @P0 IMAD.IADD R9, R9, 0x1, -R4 ;  /* 0x0000000109090824 */ /* 0x000fe400078e0a04 */
[----:B------:R-:W-:-:S03]  /*0210*/  @P0 VIADD R7, R7, 0x1 ;  /* 0x0000000107070836 */ /* 0x000fc60000000000 */
[----:B------:R-:W-:-:S13]  /*0220*/  ISETP.GE.U32.AND P1, PT, R9, R4, PT ;  /* 0x000000040900720c */ /* 0x000fda0003f26070 */
[----:B------:R-:W-:Y:S02]  /*0230*/  @P1 IADD3 R7, PT, PT, R7, 0x1, RZ ;  /* 0x0000000107071810 */ /* 0x000fe40007ffe0ff */
[----:B------:R-:W-:-:S05]  /*0240*/  @!P2 LOP3.LUT R7, RZ, R4, RZ, 0x33, !PT ;  /* 0x00000004ff07a212 */ /* 0x000fca00078e33ff */
[----:B------:R-:W-:-:S04]  /*0250*/  IMAD.IADD R7, R8, 0x1, R7 ;  /* 0x0000000108077824 */ /* 0x000fc800078e0207 */
[C---:B------:R-:W-:Y:S01]  /*0260*/  VIADD R2, R7.reuse, 0x1 ;  /* 0x0000000107027836 */ /* 0x040fe20000000000 */
[----:B------:R-:W-:Y:S01]  /*0270*/  ISETP.GE.U32.AND P0, PT, R7, 0x3, PT ;  /* 0x000000030700780c */ /* 0x000fe20003f06070 */
[----:B------:R-:W-:-:S03]  /*0280*/  HFMA2 R7, -RZ, RZ, 0, 0 ;  /* 0x00000000ff077431 */ /* 0x000fc600000001ff */
[----:B------:R-:W-:-:S09]  /*0290*/  LOP3.LUT R6, R2, 0x3, RZ, 0xc0, !PT ;  /* 0x0000000302067812 */ /* 0x000fd200078ec0ff */
[----:B------:R-:W-:Y:S05]  /*02a0*/  @!P0 BRA `(.L_x_3) ;  /* 0x0000000400b88947 */ /* 0x000fea0003800000 */
[----:B------:R-:W-:Y:S01]  /*02b0*/  LOP3.LUT R2, R2, 0xfffffffc, RZ, 0xc0, !PT ;  /* 0xfffffffc02027812 */ /* 0x000fe200078ec0ff */
[----:B------:R-:W-:Y:S01]  /*02c0*/  BSSY.RELIABLE B0, `(.L_x_4) ;  /* 0x000005d000007945 */ /* 0x000fe20003800100 */
[----:B------:R-:W-:-:S03]  /*02d0*/  IMAD.MOV.U32 R7, RZ, RZ, RZ ;  /* 0x000000ffff077224 */ /* 0x000fc600078e00ff */
[----:B------:R-:W-:-:S05]  /*02e0*/  IMAD.MOV R2, RZ, RZ, -R2 ;  /* 0x000000ffff027224 */ /* 0x000fca00078e0a02 */
[----:B------:R-:W-:-:S13]  /*02f0*/  ISETP.GE.AND P0, PT, R2, RZ, PT ;  /* 0x000000ff0200720c */ /* 0x000fda0003f06270 */
[----:B------:R-:W-:Y:S05]  /*0300*/  @P0 BRA `(.L_x_5) ;  /* 0x0000000400600947 */ /* 0x000fea0003800000 */
[----:B------:R-:W-:Y:S01]  /*0310*/  IADD3 R8, PT, PT, -R2, RZ, RZ ;  /* 0x000000ff02087210 */ /* 0x000fe20007ffe1ff */
[----:B------:R-:W-:Y:S01]  /*0320*/  BSSY.RECONVERGENT B3, `(.L_x_6) ;  /* 0x0000035000037945 */ /* 0x000fe20003800200 */
[----:B------:R-:W-:Y:S02]  /*0330*/  PLOP3.LUT P0, PT, PT, PT, PT, 0x80, 0x8 ;  /* 0x000000000008781c */ /* 0x000fe40003f0f070 */
[----:B------:R-:W-:-:S13]  /*0340*/  ISETP.GT.AND P1, PT, R8, 0xc, PT ;  /* 0x0000000c0800780c */ /* 0x000fda0003f24270 */
[----:B------:R-:W-:Y:S05]  /*0350*/  @!P1 BRA `(.L_x_7) ;  /* 0x0000000000c49947 */ /* 0x000fea0003800000 */
[----:B------:R-:W-:-:S13]  /*0360*/  PLOP3.LUT P0, PT, PT, PT, PT, 0x8, 0x80 ;  /* 0x000000000080781c */ /* 0x000fda0003f0e170 */
.L_x_8:
[----:B------:R-:W0:Y:S01]  /*0370*/  LDC.64 R14, c[0x0][0x380] ;  /* 0x0000e000ff0e7b82 */ /* 0x000e220000000a00 */
[----:B------:R-:W-:Y:S02]  /*0380*/  IMAD R13, R4, 0x4, R5 ;  /* 0x00000004040d7824 */ /* 0x000fe400078e0205 */
[----:B0-----:R-:W-:-:S03]  /*0390*/  IMAD.WIDE R8, R5, 0x4, R14 ;  /* 0x0000000405087825 */ /* 0x001fc600078e020e */
[----:B------:R-:W-:Y:S01]  /*03a0*/  LEA R5, R4, R13, 0x2 ;  /* 0x0000000d04057211 */ /* 0x000fe200078e10ff */
[----:B------:R-:W-:-:S04]  /*03b0*/  IMAD.WIDE R10, R13, 0x4, R14 ;  /* 0x000000040d0a7825 */ /* 0x000fc800078e020e */
[C---:B------:R-:W-:Y:S01]  /*03c0*/  IMAD.WIDE R28, R4.reuse, 0x4, R8 ;  /* 0x00000004041c7825 */ /* 0x040fe200078e0208 */
[----:B------:R0:W2:Y:S03]  /*03d0*/  LDG.E R21, desc[UR6][R10.64] ;  /* 0x000000060a157981 */ /* 0x0000a6000c1e1900 */
[C---:B------:R-:W-:Y:S01]  /*03e0*/  IMAD.WIDE R24, R4.reuse, 0x4, R10 ;  /* 0x0000000404187825 */ /* 0x040fe200078e020a */
[----:B------:R-:W3:Y:S03]  /*03f0*/  LDG.E R8, desc[UR6][R8.64] ;  /* 0x0000000608087981 */ /* 0x000ee6000c1e1900 */
[C---:B------:R-:W-:Y:S01]  /*0400*/  IMAD.WIDE R18, R4.reuse, 0x4, R28 ;  /* 0x0000000404127825 */ /* 0x040fe200078e021c */
[----:B------:R-:W2:Y:S03]  /*0410*/  LDG.E R20, desc[UR6][R24.64] ;  /* 0x0000000618147981 */ /* 0x000ea6000c1e1900 */
[----:B------:R-:W-:Y:S01]  /*0420*/  IMAD.WIDE R22, R5, 0x4, R14 ;  /* 0x0000000405167825 */ /* 0x000fe200078e020e */
[----:B------:R-:W3:Y:S03]  /*0430*/  LDG.E R28, desc[UR6][R28.64] ;  /* 0x000000061c1c7981 */ /* 0x000ee6000c1e1900 */
[C---:B------:R-:W-:Y:S01]  /*0440*/  IMAD.WIDE R16, R4.reuse, 0x4, R18 ;  /* 0x0000000404107825 */ /* 0x040fe200078e0212 */
[----:B------:R-:W4:Y:S03]  /*0450*/  LDG.E R27, desc[UR6][R18.64] ;  /* 0x00000006121b7981 */ /* 0x000f26000c1e1900 */
[C---:B------:R-:W-:Y:S01]  /*0460*/  IMAD R5, R4.reuse, 0x4, R5 ;  /* 0x0000000404057824 */ /* 0x040fe200078e0205 */
[----:B------:R1:W4:Y:S01]  /*0470*/  LDG.E R26, desc[UR6][R16.64] ;  /* 0x00000006101a7981 */ /* 0x000322000c1e1900 */
[----:B0-----:R-:W-:-:S03]  /*0480*/  IMAD.WIDE R10, R4, 0x4, R24 ;  /* 0x00000004040a7825 */ /* 0x001fc600078e0218 */
[----:B------:R0:W5:Y:S01]  /*0490*/  LDG.E R9, desc[UR6][R22.64] ;  /* 0x0000000616097981 */ /* 0x000162000c1e1900 */
[----:B------:R-:W-:-:S03]  /*04a0*/  IMAD.WIDE R12, R4, 0x4, R22 ;  /* 0x00000004040c7825 */ /* 0x000fc600078e0216 */
[----:B------:R0:W5:Y:S01]  /*04b0*/  LDG.E R29, desc[UR6][R10.64] ;  /* 0x000000060a1d7981 */ /* 0x000162000c1e1900 */
[----:B------:R-:W-:-:S04]  /*04c0*/  IMAD.WIDE R14, R5, 0x4, R14 ;  /* 0x00000004050e7825 */ /* 0x000fc800078e020e */
[----:B-1----:R-:W-:-:S04]  /*04d0*/  IMAD.WIDE R16, R4, 0x4, R10 ;  /* 0x0000000404107825 */ /* 0x002fc800078e020a */
[C---:B------:R-:W-:Y:S02]  /*04e0*/  IMAD.WIDE R18, R4.reuse, 0x4, R12 ;  /* 0x0000000404127825 */ /* 0x040fe400078e020c */
[----:B------:R-:W5:Y:S02]  /*04f0*/  LDG.E R16, desc[UR6][R16.64] ;  /* 0x0000000610107981 */ /* 0x000f64000c1e1900 */
[C---:B0-----:R-:W-:Y:S02]  /*0500*/  IMAD.WIDE R22, R4.reuse, 0x4, R14 ;  /* 0x0000000404167825 */ /* 0x041fe400078e020e */
[----:B------:R-:W5:Y:S02]  /*0510*/  LDG.E R12, desc[UR6][R12.64] ;  /* 0x000000060c0c7981 */ /* 0x000f64000c1e1900 */
[C---:B------:R-:W-:Y:S02]  /*0520*/  IMAD.WIDE R24, R4.reuse, 0x4, R18 ;  /* 0x0000000404187825 */ /* 0x040fe400078e0212 */
[----:B------:R-:W5:Y:S02]  /*0530*/  LDG.E R18, desc[UR6][R18.64] ;  /* 0x0000000612127981 */ /* 0x000f64000c1e1900 */
[----:B------:R-:W-:-:S02]  /*0540*/  IMAD.WIDE R10, R4, 0x4, R22 ;  /* 0x00000004040a7825 */ /* 0x000fc400078e0216 */
[----:B------:R-:W5:Y:S04]  /*0550*/  LDG.E R25, desc[UR6][R24.64] ;  /* 0x0000000618197981 */ /* 0x000f68000c1e1900 */
[----:B------:R0:W5:Y:S04]  /*0560*/  LDG.E R13, desc[UR6][R14.64] ;  /* 0x000000060e0d7981 */ /* 0x000168000c1e1900 */
[----:B------:R-:W5:Y:S01]  /*0570*/  LDG.E R22, desc[UR6][R22.64] ;  /* 0x0000000616167981 */ /* 0x000f62000c1e1900 */
[----:B0-----:R-:W-:-:S03]  /*0580*/  IMAD.WIDE R14, R4, 0x4, R10 ;  /* 0x00000004040e7825 */ /* 0x001fc600078e020a */
[----:B------:R-:W5:Y:S04]  /*0590*/  LDG.E R10, desc[UR6][R10.64] ;  /* 0x000000060a0a7981 */ /* 0x000f68000c1e1900 */
[----:B------:R-:W5:Y:S01]  /*05a0*/  LDG.E R15, desc[UR6][R14.64] ;  /* 0x000000060e0f7981 */ /* 0x000f62000c1e1900 */
[----:B------:R-:W-:-:S04]  /*05b0*/  IADD3 R2, PT, PT, R2, 0x10, RZ ;  /* 0x0000001002027810 */ /* 0x000fc80007ffe0ff */
[----:B------:R-:W-:Y:S01]  /*05c0*/  ISETP.GE.AND P1, PT, R2, -0xc, PT ;  /* 0xfffffff40200780c */ /* 0x000fe20003f26270 */
[----:B------:R-:W-:Y:S01]  /*05d0*/  IMAD R5, R4, 0x4, R5 ;  /* 0x0000000404057824 */ /* 0x000fe200078e0205 */
[----:B---3--:R-:W-:-:S04]  /*05e0*/  IADD3 R8, PT, PT, R28, R8, R7 ;  /* 0x000000081c087210 */ /* 0x008fc80007ffe007 */
[----:B----4-:R-:W-:-:S04]  /*05f0*/  IADD3 R8, PT, PT, R26, R27, R8 ;  /* 0x0000001b1a087210 */ /* 0x010fc80007ffe008 */
[----:B--2---:R-:W-:-:S04]  /*0600*/  IADD3 R8, PT, PT, R20, R21, R8 ;  /* 0x0000001514087210 */ /* 0x004fc80007ffe008 */
[----:B-----5:R-:W-:-:S04]  /*0610*/  IADD3 R8, PT, PT, R16, R29, R8 ;  /* 0x0000001d10087210 */ /* 0x020fc80007ffe008 */
[----:B------:R-:W-:-:S04]  /*0620*/  IADD3 R8, PT, PT, R12, R9, R8 ;  /* 0x000000090c087210 */ /* 0x000fc80007ffe008 */
[----:B------:R-:W-:-:S04]  /*0630*/  IADD3 R8, PT, PT, R25, R18, R8 ;  /* 0x0000001219087210 */ /* 0x000fc80007ffe008 */
[----:B------:R-:W-:-:S04]  /*0640*/  IADD3 R8, PT, PT, R22, R13, R8 ;  /* 0x0000000d16087210 */ /* 0x000fc80007ffe008 */
[----:B------:R-:W-:Y:S01]  /*0650*/  IADD3 R7, PT, PT, R15, R10, R8 ;  /* 0x0000000a0f077210 */ /* 0x000fe20007ffe008 */
[----:B------:R-:W-:Y:S06]  /*0660*/  @!P1 BRA `(.L_x_8) ;  /* 0xfffffffc00409947 */ /* 0x000fec000383ffff */
.L_x_7:
[----:B------:R-:W-:Y:S05]  /*0670*/  BSYNC.RECONVERGENT B3 ;  /* 0x0000000000037941 */ /* 0x000fea0003800200 */
.L_x_6:
[----:B------:R-:W-:Y:S01]  /*0680*/  IADD3 R8, PT, PT, -R2, RZ, RZ ;  /* 0x000000ff02087210 */ /* 0x000fe20007ffe1ff */
[----:B------:R-:W-:Y:S03]  /*0690*/  BSSY.RECONVERGENT B3, `(.L_x_9) ;  /* 0x000001c000037945 */ /* 0x000fe60003800200 */
[----:B------:R-:W-:-:S13]  /*06a0*/  ISETP.GT.AND P1, PT, R8, 0x4, PT ;  /* 0x000000040800780c */ /* 0x000fda0003f24270 */
[----:B------:R-:W-:Y:S05]  /*06b0*/  @!P1 BRA `(.L_x_10) ;  /* 0x0000000000649947 */ /* 0x000fea0003800000 */
[----:B------:R-:W0:Y:S02]  /*06c0*/  LDC.64 R12, c[0x0][0x380] ;  /* 0x0000e000ff0c7b82 */ /* 0x000e240000000a00 */
[----:B0-----:R-:W-:-:S04]  /*06d0*/  IMAD.WIDE R22, R5, 0x4, R12 ;  /* 0x0000000405167825 */ /* 0x001fc800078e020c */
[C---:B------:R-:W-:Y:S02]  /*06e0*/  IMAD R5, R4.reuse, 0x4, R5 ;  /* 0x0000000404057824 */ /* 0x040fe400078e0205 */
[----:B------:R-:W-:Y:S02]  /*06f0*/  IMAD.WIDE R14, R4, 0x4, R22 ;  /* 0x00000004040e7825 */ /* 0x000fe400078e0216 */
[----:B------:R-:W2:Y:S02]  /*0700*/  LDG.E R22, desc[UR6][R22.64] ;  /* 0x0000000616167981 */ /* 0x000ea4000c1e1900 */
[----:B------:R-:W-:-:S04]  /*0710*/  IMAD.WIDE R12, R5, 0x4, R12 ;  /* 0x00000004050c7825 */ /* 0x000fc800078e020c */
[C---:B------:R-:W-:Y:S02]  /*0720*/  IMAD.WIDE R10, R4.reuse, 0x4, R14 ;  /* 0x00000004040a7825 */ /* 0x040fe400078e020e */
[----:B------:R-:W2:Y:S02]  /*0730*/  LDG.E R14, desc[UR6][R14.64] ;  /* 0x000000060e0e7981 */ /* 0x000ea4000c1e1900 */
[C---:B------:R-:W-:Y:S02]  /*0740*/  IMAD.WIDE R8, R4.reuse, 0x4, R12 ;  /* 0x0000000404087825 */ /* 0x040fe400078e020c */
[----:B------:R-:W3:Y:S02]  /*0750*/  LDG.E R13, desc[UR6][R12.64] ;  /* 0x000000060c0d7981 */ /* 0x000ee4000c1e1900 */
[C---:B------:R-:W-:Y:S02]  /*0760*/  IMAD.WIDE R16, R4.reuse, 0x4, R10 ;  /* 0x0000000404107825 */ /* 0x040fe400078e020a */
[----:B------:R-:W4:Y:S02]  /*0770*/  LDG.E R11, desc[UR6][R10.64] ;  /* 0x000000060a0b7981 */ /* 0x000f24000c1e1900 */
[----:B------:R-:W-:-:S02]  /*0780*/  IMAD.WIDE R18, R4, 0x4, R8 ;  /* 0x0000000404127825 */ /* 0x000fc400078e0208 */
[----:B------:R-:W4:Y:S02]  /*0790*/  LDG.E R16, desc[UR6][R16.64] ;  /* 0x0000000610107981 */ /* 0x000f24000c1e1900 */
[C---:B------:R-:W-:Y:S02]  /*07a0*/  IMAD.WIDE R20, R4.reuse, 0x4, R18 ;  /* 0x0000000404147825 */ /* 0x040fe400078e0212 */
[----:B------:R-:W3:Y:S04]  /*07b0*/  LDG.E R8, desc[UR6][R8.64] ;  /* 0x0000000608087981 */ /* 0x000ee8000c1e1900 */
[----:B------:R-:W5:Y:S04]  /*07c0*/  LDG.E R19, desc[UR6][R18.64] ;  /* 0x0000000612137981 */ /* 0x000f68000c1e1900 */
[----:B------:R-:W5:Y:S01]  /*07d0*/  LDG.E R20, desc[UR6][R20.64] ;  /* 0x0000000614147981 */ /* 0x000f62000c1e1900 */
[----:B------:R-:W-:Y:S01]  /*07e0*/  PLOP3.LUT P0, PT, PT, PT, PT, 0x8, 0x80 ;  /* 0x000000000080781c */ /* 0x000fe20003f0e170 */
[----:B------:R-:W-:Y:S01]  /*07f0*/  IMAD R5, R4, 0x4, R5 ;  /* 0x0000000404057824 */ /* 0x000fe200078e0205 */
[----:B------:R-:W-:-:S02]  /*0800*/  IADD3 R2, PT, PT, R2, 0x8, RZ ;  /* 0x0000000802027810 */ /* 0x000fc40007ffe0ff */
[----:B--2---:R-:W-:-:S04]  /*0810*/  IADD3 R22, PT, PT, R14, R22, R7 ;  /* 0x000000160e167210 */ /* 0x004fc80007ffe007 */
[----:B----4-:R-:W-:-:S04]  /*0820*/  IADD3 R22, PT, PT, R16, R11, R22 ;  /* 0x0000000b10167210 */ /* 0x010fc80007ffe016 */
[----:B---3--:R-:W-:-:S04]  /*0830*/  IADD3 R22, PT, PT, R8, R13, R22 ;  /* 0x0000000d08167210 */ /* 0x008fc80007ffe016 */
[----:B-----5:R-:W-:-:S07]  /*0840*/  IADD3 R7, PT, PT, R20, R19, R22 ;  /* 0x0000001314077210 */ /* 0x020fce0007ffe016 */
.L_x_10:
[----:B------:R-:W-:Y:S05]  /*0850*/  BSYNC.RECONVERGENT B3 ;  /* 0x0000000000037941 */ /* 0x000fea0003800200 */
.L_x_9:
[----:B------:R-:W-:-:S13]  /*0860*/  ISETP.NE.OR P0, PT, R2, RZ, P0 ;  /* 0x000000ff0200720c */ /* 0x000fda0000705670 */
[----:B------:R-:W-:Y:S05]  /*0870*/  @!P0 BREAK.RELIABLE B0 ;  /* 0x0000000000008942 */ /* 0x000fea0003800100 */
[----:B------:R-:W-:Y:S05]  /*0880*/  @!P0 BRA `(.L_x_3) ;  /* 0x0000000000408947 */ /* 0x000fea0003800000 */
.L_x_5:
[----:B------:R-:W-:Y:S05]  /*0890*/  BSYNC.RELIABLE B0 ;  /* 0x0000000000007941 */ /* 0x000fea0003800100 */
.L_x_4:
[----:B------:R-:W0:Y:S02]  /*08a0*/  LDC.64 R8, c[0x0][0x380] ;  /* 0x0000e000ff087b82 */ /* 0x000e240000000a00 */
[----:B0-----:R-:W-:-:S04]  /*08b0*/  IMAD.WIDE R8, R5, 0x4, R8 ;  /* 0x0000000405087825 */ /* 0x001fc800078e0208 */
[C---:B------:R-:W-:Y:S02]  /*08c0*/  IMAD.WIDE R10, R4.reuse, 0x4, R8 ;  /* 0x00000004040a7825 */ /* 0x040fe400078e0208 */
[----:B------:R-:W2:Y:S02]  /*08d0*/  LDG.E R8, desc[UR6][R8.64] ;  /* 0x0000000608087981 */ /* 0x000ea4000c1e1900 */
[C---:B------:R-:W-:Y:S02]  /*08e0*/  IMAD.WIDE R12, R4.reuse, 0x4, R10 ;  /* 0x00000004040c7825 */ /* 0x040fe400078e020a */
[----:B------:R-:W2:Y:S02]  /*08f0*/  LDG.E R10, desc[UR6][R10.64] ;  /* 0x000000060a0a7981 */ /* 0x000ea4000c1e1900 */
[----:B------:R-:W-:Y:S02]  /*0900*/  IMAD.WIDE R14, R4, 0x4, R12 ;  /* 0x00000004040e7825 */ /* 0x000fe400078e020c */
[----:B------:R-:W3:Y:S04]  /*0910*/  LDG.E R12, desc[UR6][R12.64] ;  /* 0x000000060c0c7981 */ /* 0x000ee8000c1e1900 */
[----:B------:R-:W3:Y:S01]  /*0920*/  LDG.E R14, desc[UR6][R14.64] ;  /* 0x000000060e0e7981 */ /* 0x000ee2000c1e1900 */
[----:B------:R-:W-:-:S04]  /*0930*/  IADD3 R2, PT, PT, R2, 0x4, RZ ;  /* 0x0000000402027810 */ /* 0x000fc80007ffe0ff */
[----:B------:R-:W-:Y:S01]  /*0940*/  ISETP.NE.AND P0, PT, R2, RZ, PT ;  /* 0x000000ff0200720c */ /* 0x000fe20003f05270 */
[----:B------:R-:W-:Y:S01]  /*0950*/  IMAD R5, R4, 0x4, R5 ;  /* 0x0000000404057824 */ /* 0x000fe200078e0205 */
[----:B--2---:R-:W-:-:S04]  /*0960*/  IADD3 R7, PT, PT, R10, R8, R7 ;  /* 0x000000080a077210 */ /* 0x004fc80007ffe007 */
[----:B---3--:R-:W-:-:S07]  /*0970*/  IADD3 R7, PT, PT, R14, R12, R7 ;  /* 0x0000000c0e077210 */ /* 0x008fce0007ffe007 */
[----:B------:R-:W-:Y:S05]  /*0980*/  @P0 BRA `(.L_x_4) ;  /* 0xfffffffc00c40947 */ /* 0x000fea000383ffff */
.L_x_3:
[----:B------:R-:W-:Y:S05]  /*0990*/  BSYNC.RECONVERGENT B1 ;  /* 0x0000000000017941 */ /* 0x000fea0003800200 */
.L_x_2:
[----:B------:R-:W-:-:S13]  /*09a0*/  ISETP.NE.AND P0, PT, R6, RZ, PT ;  /* 0x000000ff0600720c */ /* 0x000fda0003f05270 */
[----:B------:R-:W-:Y:S05]  /*09b0*/  @!P0 BRA `(.L_x_1) ;  /* 0x0000000000248947 */ /* 0x000fea0003800000 */
[----:B------:R-:W0:Y:S01]  /*09c0*/  LDC.64 R8, c[0x0][0x380] ;  /* 0x0000e000ff087b82 */ /* 0x000e220000000a00 */
[----:B------:R-:W-:-:S07]  /*09d0*/  IADD3 R6, PT, PT, -R6, RZ, RZ ;  /* 0x000000ff06067210 */ /* 0x000fce0007ffe1ff */
.L_x_11:
[----:B0-----:R-:W-:-:S06]  /*09e0*/  IMAD.WIDE R10, R5, 0x4, R8 ;  /* 0x00000004050a7825 */ /* 0x001fcc00078e0208 */
[----:B------:R-:W2:Y:S01]  /*09f0*/  LDG.E R10, desc[UR6][R10.64] ;  /* 0x000000060a0a7981 */ /* 0x000ea2000c1e1900 */
[----:B------:R-:W-:Y:S01]  /*0a00*/  VIADD R6, R6, 0x1 ;  /* 0x0000000106067836 */ /* 0x000fe20000000000 */
[----:B------:R-:W-:-:S04]  /*0a10*/  IADD3 R5, PT, PT, R4, R5, RZ ;  /* 0x0000000504057210 */ /* 0x000fc80007ffe0ff */
[----:B------:R-:W-:Y:S01]  /*0a20*/  ISETP.NE.AND P0, PT, R6, RZ, PT ;  /* 0x000000ff0600720c */ /* 0x000fe20003f05270 */
[----:B--2---:R-:W-:-:S12]  /*0a30*/  IMAD.IADD R7, R10, 0x1, R7 ;  /* 0x000000010a077824 */ /* 0x004fd800078e0207 */
[----:B------:R-:W-:Y:S05]  /*0a40*/  @P0 BRA `(.L_x_11) ;  /* 0xfffffffc00e40947 */ /* 0x000fea000383ffff */
.L_x_1:
[----:B------:R-:W-:Y:S05]  /*0a50*/  BSYNC.RECONVERGENT B2 ;  /* 0x0000000000027941 */ /* 0x000fea0003800200 */
.L_x_0:
[----:B------:R-:W-:Y:S05]  /*0a60*/  WARPSYNC.ALL ;  /* 0x0000000000007948 */ /* 0x000fea0003800000 */
[----:B------:R-:W0:Y:S01]  /*0a70*/  S2UR UR5, SR_CgaCtaId ;  /* 0x00000000000579c3 */ /* 0x000e220000008800 */
[----:B------:R-:W-:Y:S01]  /*0a80*/  UMOV UR4, 0x400 ;  /* 0x0000040000047882 */ /* 0x000fe20000000000 */
[----:B------:R-:W-:Y:S02]  /*0a90*/  ISETP.GE.U32.AND P1, PT, R3, 0x2, PT ;  /* 0x000000020300780c */ /* 0x000fe40003f26070 */
[----:B------:R-:W-:Y:S01]  /*0aa0*/  ISETP.NE.AND P0, PT, R0, RZ, PT ;  /* 0x000000ff0000720c */ /* 0x000fe20003f05270 */
[----:B0-----:R-:W-:-:S06]  /*0ab0*/  ULEA UR4, UR5, UR4, 0x18 ;  /* 0x0000000405047291 */ /* 0x001fcc000f8ec0ff */
[----:B------:R-:W-:-:S05]  /*0ac0*/  LEA R2, R0, UR4, 0x2 ;  /* 0x0000000400027c11 */ /* 0x000fca000f8e10ff */
[----:B------:R0:W-:Y:S01]  /*0ad0*/  STS [R2], R7 ;  /* 0x0000000702007388 */ /* 0x0001e20000000800 */
[----:B------:R-:W-:Y:S06]  /*0ae0*/  BAR.SYNC.DEFER_BLOCKING 0x0 ;  /* 0x0000000000007b1d */ /* 0x000fec0000010000 */
[----:B------:R-:W-:Y:S05]  /*0af0*/  @!P1 BRA `(.L_x_12) ;  /* 0x00000000002c9947 */ /* 0x000fea0003800000 */
.L_x_13:
[----:B0-----:R-:W-:-:S04]  /*0b00*/  SHF.R.U32.HI R7, RZ, 0x1, R3 ;  /* 0x00000001ff077819 */ /* 0x001fc80000011603 */
[----:B------:R-:W-:-:S13]  /*0b10*/  ISETP.GE.U32.AND P1, PT, R0, R7, PT ;  /* 0x000000070000720c */ /* 0x000fda0003f26070 */
[----:B------:R-:W-:Y:S01]  /*0b20*/  @!P1 LEA R4, R7, R2, 0x2 ;  /* 0x0000000207049211 */ /* 0x000fe200078e10ff */
[----:B------:R-:W-:Y:S05]  /*0b30*/  @!P1 LDS R5, [R2] ;  /* 0x0000000002059984 */ /* 0x000fea0000000800 */
[----:B------:R-:W0:Y:S02]  /*0b40*/  @!P1 LDS R4, [R4] ;  /* 0x0000000004049984 */ /* 0x000e240000000800 */
[----:B0-----:R-:W-:-:S05]  /*0b50*/  @!P1 IMAD.IADD R5, R4, 0x1, R5 ;  /* 0x0000000104059824 */ /* 0x001fca00078e0205 */
[----:B------:R1:W-:Y:S01]  /*0b60*/  @!P1 STS [R2], R5 ;  /* 0x0000000502009388 */ /* 0x0003e20000000800 */
[----:B------:R-:W-:Y:S01]  /*0b70*/  BAR.SYNC.DEFER_BLOCKING 0x0 ;  /* 0x0000000000007b1d */ /* 0x000fe20000010000 */
[----:B------:R-:W-:Y:S02]  /*0b80*/  ISETP.GT.U32.AND P1, PT, R3, 0x3, PT ;  /* 0x000000030300780c */ /* 0x000fe40003f24070 */
[----:B------:R-:W-:-:S11]  /*0b90*/  MOV R3, R7 ;  /* 0x0000000700037202 */ /* 0x000fd60000000f00 */
[----:B-1----:R-:W-:Y:S05]  /*0ba0*/  @P1 BRA `(.L_x_13) ;  /* 0xfffffffc00d41947 */ /* 0x002fea000383ffff */
.L_x_12:
[----:B------:R-:W-:Y:S05]  /*0bb0*/  @P0 EXIT ;  /* 0x000000000000094d */ /* 0x000fea0003800000 */
[----:B------:R-:W1:Y:S01]  /*0bc0*/  S2UR UR5, SR_CgaCtaId ;  /* 0x00000000000579c3 */ /* 0x000e620000008800 */
[----:B------:R-:W-:-:S07]  /*0bd0*/  UMOV UR4, 0x400 ;  /* 0x0000040000047882 */ /* 0x000fce0000000000 */
[----:B0-----:R-:W0:Y:S01]  /*0be0*/  LDC.64 R2, c[0x0][0x388] ;  /* 0x0000e200ff027b82 */ /* 0x001e220000000a00 */
[----:B-1----:R-:W-:-:S09]  /*0bf0*/  ULEA UR4, UR5, UR4, 0x18 ;  /* 0x0000000405047291 */ /* 0x002fd2000f8ec0ff */
[----:B------:R-:W0:Y:S04]  /*0c00*/  LDS R5, [UR4] ;  /* 0x00000004ff057984 */ /* 0x000e280008000800 */
[----:B0-----:R-:W-:Y:S01]  /*0c10*/  REDG.E.ADD.STRONG.GPU desc[UR6][R2.64], R5 ;  /* 0x000000050200798e */ /* 0x001fe2000c12e106 */
[----:B------:R-:W-:Y:S05]  /*0c20*/  EXIT ;  /* 0x000000000000794d */ /* 0x000fea0003800000 */
.L_x_14:
[----:B------:R-:W-:-:S00]  /*0c30*/  BRA `(.L_x_14) ;  /* 0xfffffffc00fc7947 */ /* 0x000fc0000383ffff */
[----:B------:R-:W-:-:S00]  /*0c40*/  NOP ;  /* 0x0000000000007918 */ /* 0x000fc00000000000 */
        /* <DEDUP_REMOVED lines=11> */
.L_x_28:


//--------------------- .text._Z21reductionGlobalMemoryPiS_i --------------------------
	.section	.text._Z21reductionGlobalMemoryPiS_i,"ax",@progbits
	.align	128
        .global         _Z21reductionGlobalMemoryPiS_i
        .type           _Z21reductionGlobalMemoryPiS_i,@function
        .size           _Z21reductionGlobalMemoryPiS_i,(.L_x_29 - _Z21reductionGlobalMemoryPiS_i)
        .other          _Z21reductionGlobalMemoryPiS_i,@"STO_CUDA_ENTRY STV_DEFAULT"
_Z21reductionGlobalMemoryPiS_i:
.text._Z21reductionGlobalMemoryPiS_i:
        /* <DEDUP_REMOVED lines=25> */
[----:B0-----:R-:W-:Y:S02]  /*0190*/  HFMA2 R4, -RZ, RZ, 0, 0 ;  /* 0x00000000ff047431 */ /* 0x001fe400000001ff */
[----:B-1----:R-:W-:-:S04]  /*01a0*/  IMAD R9, R9, R5, RZ ;  /* 0x0000000509097224 */ /* 0x002fc800078e02ff */
[----:B------:R-:W-:-:S06]  /*01b0*/  IMAD.HI.U32 R8, R5, R9, R4 ;  /* 0x0000000905087227 */ /* 0x000fcc00078e0004 */
[----:B------:R-:W-:-:S04]  /*01c0*/  IMAD.HI.U32 R5, R8, R7, RZ ;  /* 0x0000000708057227 */ /* 0x000fc800078e00ff */
[----:B------:R-:W-:-:S04]  /*01d0*/  IMAD.MOV R0, RZ, RZ, -R5 ;  /* 0x000000ffff007224 */ /* 0x000fc800078e0a05 */
[----:B------:R-:W-:-:S05]  /*01e0*/  IMAD R7, R2, R0, R7 ;  /* 0x0000000002077224 */ /* 0x000fca00078e0207 */
[----:B------:R-:W-:-:S13]  /*01f0*/  ISETP.GE.U32.AND P0, PT, R7, R2, PT ;  /* 0x000000020700720c */ /* 0x000fda0003f06070 */
[----:B------:R-:W-:Y:S01]  /*0200*/  @P0 IADD3 R7, PT, PT, -R2, R7, RZ ;  /* 0x0000000702070210 */ /* 0x000fe20007ffe1ff */
[----:B------:R-:W-:-:S03]  /*0210*/  @P0 VIADD R5, R5, 0x1 ;  /* 0x0000000105050836 */ /* 0x000fc60000000000 */
[----:B------:R-:W-:-:S13]  /*0220*/  ISETP.GE.U32.AND P1, PT, R7, R2, PT ;  /* 0x000000020700720c */ /* 0x000fda0003f26070 */
[----:B------:R-:W-:Y:S02]  /*0230*/  @P1 IADD3 R5, PT, PT, R5, 0x1, RZ ;  /* 0x0000000105051810 */ /* 0x000fe40007ffe0ff */
[----:B------:R-:W-:-:S05]  /*0240*/  @!P2 LOP3.LUT R5, RZ, R2, RZ, 0x33, !PT ;  /* 0x00000002ff05a212 */ /* 0x000fca00078e33ff */
[----:B------:R-:W-:-:S05]  /*0250*/  IMAD.IADD R5, R6, 0x1, R5 ;  /* 0x0000000106057824 */ /* 0x000fca00078e0205 */
[C---:B------:R-:W-:Y:S02]  /*0260*/  ISETP.GE.U32.AND P0, PT, R5.reuse, 0x3, PT ;  /* 0x000000030500780c */ /* 0x040fe40003f06070 */
[----:B------:R-:W-:Y:S01]  /*0270*/  IADD3 R0, PT, PT, R5, 0x1, RZ ;  /* 0x0000000105007810 */ /* 0x000fe20007ffe0ff */
[----:B------:R-:W-:-:S03]  /*0280*/  IMAD.MOV.U32 R5, RZ, RZ, RZ ;  /* 0x000000ffff057224 */ /* 0x000fc600078e00ff */
[----:B------:R-:W-:-:S07]  /*0290*/  LOP3.LUT R4, R0, 0x3, RZ, 0xc0, !PT ;  /* 0x0000000300047812 */ /* 0x000fce00078ec0ff */
[----:B------:R-:W-:Y:S05]  /*02a0*/  @!P0 BRA `(.L_x_18) ;  /* 0x0000000400b88947 */ /* 0x000fea0003800000 */
[----:B------:R-:W-:Y:S01]  /*02b0*/  LOP3.LUT R0, R0, 0xfffffffc, RZ, 0xc0, !PT ;  /* 0xfffffffc00007812 */ /* 0x000fe200078ec0ff */
[----:B------:R-:W-:Y:S01]  /*02c0*/  BSSY.RELIABLE B0, `(.L_x_19) ;  /* 0x000005d000007945 */ /* 0x000fe20003800100 */
[----:B------:R-:W-:Y:S02]  /*02d0*/  IMAD.MOV.U32 R5, RZ, RZ, RZ ;  /* 0x000000ffff057224 */ /* 0x000fe400078e00ff */
[----:B------:R-:W-:-:S04]  /*02e0*/  IADD3 R0, PT, PT, -R0, RZ, RZ ;  /* 0x000000ff00007210 */ /* 0x000fc80007ffe1ff */
        /* <DEDUP_REMOVED lines=8> */
.L_x_23:
[----:B------:R-:W0:Y:S02]  /*0370*/  LDC.64 R18, c[0x0][0x380] ;  /* 0x0000e000ff127b82 */ /* 0x000e240000000a00 */
[----:B0-----:R-:W-:-:S04]  /*0380*/  IMAD.WIDE R24, R3, 0x4, R18 ;  /* 0x0000000403187825 */ /* 0x001fc800078e0212 */
[C---:B------:R-:W-:Y:S01]  /*0390*/  IMAD R3, R2.reuse, 0x4, R3 ;  /* 0x0000000402037824 */ /* 0x040fe200078e0203 */
[----:B------:R-:W2:Y:S01]  /*03a0*/  LDG.E R6, desc[UR6][R24.64] ;  /* 0x0000000618067981 */ /* 0x000ea2000c1e1900 */
[----:B------:R-:W-:-:S04]  /*03b0*/  IMAD.WIDE R26, R2, 0x4, R24 ;  /* 0x00000004021a7825 */ /* 0x000fc800078e0218 */
[----:B------:R-:W-:Y:S01]  /*03c0*/  IMAD.WIDE R22, R3, 0x4, R18 ;  /* 0x0000000403167825 */ /* 0x000fe200078e0212 */
[C---:B------:R-:W-:Y:S01]  /*03d0*/  LEA R3, R2.reuse, R3, 0x2 ;  /* 0x0000000302037211 */ /* 0x040fe200078e10ff */
[----:B------:R-:W2:Y:S02]  /*03e0*/  LDG.E R7, desc[UR6][R26.64] ;  /* 0x000000061a077981 */ /* 0x000ea4000c1e1900 */
[----:B------:R-:W-:-:S04]  /*03f0*/  IMAD.WIDE R28, R2, 0x4, R26 ;  /* 0x00000004021c7825 */ /* 0x000fc800078e021a */
[C---:B------:R-:W-:Y:S01]  /*0400*/  IMAD.WIDE R10, R2.reuse, 0x4, R22 ;  /* 0x00000004020a7825 */ /* 0x040fe200078e0216 */
[----:B------:R-:W3:Y:S03]  /*0410*/  LDG.E R9, desc[UR6][R28.64] ;  /* 0x000000061c097981 */ /* 0x000ee6000c1e1900 */
[----:B------:R-:W-:Y:S01]  /*0420*/  IMAD.WIDE R12, R3, 0x4, R18 ;  /* 0x00000004030c7825 */ /* 0x000fe200078e0212 */
[----:B------:R-:W4:Y:S03]  /*0430*/  LDG.E R22, desc[UR6][R22.64] ;  /* 0x0000000616167981 */ /* 0x000f26000c1e1900 */
[----:B------:R-:W-:-:S04]  /*0440*/  IMAD.WIDE R20, R2, 0x4, R28 ;  /* 0x0000000402147825 */ /* 0x000fc800078e021c */
[C---:B------:R-:W-:Y:S01]  /*0450*/  IMAD.WIDE R14, R2.reuse, 0x4, R10 ;  /* 0x00000004020e7825 */ /* 0x040fe200078e020a */
[----:B------:R0:W3:Y:S03]  /*0460*/  LDG.E R8, desc[UR6][R20.64] ;  /* 0x0000000614087981 */ /* 0x0000e6000c1e1900 */
[C---:B------:R-:W-:Y:S01]  /*0470*/  IMAD R3, R2.reuse, 0x4, R3 ;  /* 0x0000000402037824 */ /* 0x040fe200078e0203 */
[----:B------:R1:W4:Y:S01]  /*0480*/  LDG.E R23, desc[UR6][R10.64] ;  /* 0x000000060a177981 */ /* 0x000322000c1e1900 */
[----:B------:R-:W-:-:S04]  /*0490*/  IMAD.WIDE R16, R2, 0x4, R12 ;  /* 0x0000000402107825 */ /* 0x000fc800078e020c */
[----:B------:R-:W-:-:S04]  /*04a0*/  IMAD.WIDE R18, R3, 0x4, R18 ;  /* 0x0000000403127825 */ /* 0x000fc800078e0212 */
[C---:B0-----:R-:W-:Y:S02]  /*04b0*/  IMAD.WIDE R20, R2.reuse, 0x4, R14 ;  /* 0x0000000402147825 */ /* 0x041fe400078e020e */
[----:B------:R-:W5:Y:S02]  /*04c0*/  LDG.E R14, desc[UR6][R14.64] ;  /* 0x000000060e0e7981 */ /* 0x000f64000c1e1900 */
[C---:B------:R-:W-:Y:S02]  /*04d0*/  IMAD.WIDE R24, R2.reuse, 0x4, R16 ;  /* 0x0000000402187825 */ /* 0x040fe400078e0210 */
[----:B------:R-:W5:Y:S02]  /*04e0*/  LDG.E R21, desc[UR6][R20.64] ;  /* 0x0000000614157981 */ /* 0x000f64000c1e1900 */
[C---:B------:R-:W-:Y:S02]  /*04f0*/  IMAD.WIDE R26, R2.reuse, 0x4, R18 ;  /* 0x00000004021a7825 */ /* 0x040fe400078e0212 */
[----:B------:R-:W5:Y:S02]  /*0500*/  LDG.E R16, desc[UR6][R16.64] ;  /* 0x0000000610107981 */ /* 0x000f64000c1e1900 */
[----:B------:R-:W-:-:S02]  /*0510*/  IMAD.WIDE R28, R2, 0x4, R24 ;  /* 0x00000004021c7825 */ /* 0x000fc400078e0218 */
[----:B------:R0:W5:Y:S02]  /*0520*/  LDG.E R15, desc[UR6][R12.64] ;  /* 0x000000060c0f7981 */ /* 0x000164000c1e1900 */
[C---:B-1----:R-:W-:Y:S02]  /*0530*/  IMAD.WIDE R10, R2.reuse, 0x4, R26 ;  /* 0x00000004020a7825 */ /* 0x042fe400078e021a */
[----:B------:R-:W5:Y:S04]  /*0540*/  LDG.E R24, desc[UR6][R24.64] ;  /* 0x0000000618187981 */ /* 0x000f68000c1e1900 */
[----:B------:R-:W5:Y:S01]  /*0550*/  LDG.E R29, desc[UR6][R28.64] ;  /* 0x000000061c1d7981 */ /* 0x000f62000c1e1900 */
[----:B0-----:R-:W-:-:S03]  /*0560*/  IMAD.WIDE R12, R2, 0x4, R10 ;  /* 0x00000004020c7825 */ /* 0x001fc600078e020a */
[----:B------:R-:W5:Y:S04]  /*0570*/  LDG.E R18, desc[UR6][R18.64] ;  /* 0x0000000612127981 */ /* 0x000f68000c1e1900 */
[----:B------:R-:W5:Y:S04]  /*0580*/  LDG.E R27, desc[UR6][R26.64] ;  /* 0x000000061a1b7981 */ /* 0x000f68000c1e1900 */
[----:B------:R-:W5:Y:S04]  /*0590*/  LDG.E R10, desc[UR6][R10.64] ;  /* 0x000000060a0a7981 */ /* 0x000f68000c1e1900 */
[----:B------:R-:W5:Y:S01]  /*05a0*/  LDG.E R20, desc[UR6][R12.64] ;  /* 0x000000060c147981 */ /* 0x000f62000c1e1900 */
[----:B------:R-:W-:-:S04]  /*05b0*/  IADD3 R0, PT, PT, R0, 0x10, RZ ;  /* 0x0000001000007810 */ /* 0x000fc80007ffe0ff */
[----:B------:R-:W-:Y:S01]  /*05c0*/  ISETP.GE.AND P1, PT, R0, -0xc, PT ;  /* 0xfffffff40000780c */ /* 0x000fe20003f26270 */
[----:B------:R-:W-:Y:S01]  /*05d0*/  IMAD R3, R2, 0x4, R3 ;  /* 0x0000000402037824 */ /* 0x000fe200078e0203 */
[----:B--2---:R-:W-:-:S04]  /*05e0*/  IADD3 R6, PT, PT, R7, R6, R5 ;  /* 0x0000000607067210 */ /* 0x004fc80007ffe005 */
[----:B---3--:R-:W-:-:S04]  /*05f0*/  IADD3 R6, PT, PT, R8, R9, R6 ;  /* 0x0000000908067210 */ /* 0x008fc80007ffe006 */
[----:B----4-:R-:W-:-:S04]  /*0600*/  IADD3 R6, PT, PT, R23, R22, R6 ;  /* 0x0000001617067210 */ /* 0x010fc80007ffe006 */
[----:B-----5:R-:W-:-:S04]  /*0610*/  IADD3 R6, PT, PT, R21, R14, R6 ;  /* 0x0000000e15067210 */ /* 0x020fc80007ffe006 */
[----:B------:R-:W-:-:S04]  /*0620*/  IADD3 R6, PT, PT, R16, R15, R6 ;  /* 0x0000000f10067210 */ /* 0x000fc80007ffe006 */
[----:B------:R-:W-:-:S04]  /*0630*/  IADD3 R6, PT, PT, R29, R24, R6 ;  /* 0x000000181d067210 */ /* 0x000fc80007ffe006 */
[----:B------:R-:W-:-:S04]  /*0640*/  IADD3 R27, PT, PT, R27, R18, R6 ;  /* 0x000000121b1b7210 */ /* 0x000fc80007ffe006 */
[----:B------:R-:W-:Y:S01]  /*0650*/  IADD3 R5, PT, PT, R20, R10, R27 ;  /* 0x0000000a14057210 */ /* 0x000fe20007ffe01b */
[----:B------:R-:W-:Y:S06]  /*0660*/  @!P1 BRA `(.L_x_23) ;  /* 0xfffffffc00409947 */ /* 0x000fec000383ffff */
.L_x_22:
[----:B------:R-:W-:Y:S05]  /*0670*/  BSYNC.RECONVERGENT B3 ;  /* 0x0000000000037941 */ /* 0x000fea0003800200 */
.L_x_21:
        /* <DEDUP_REMOVED lines=29> */
.L_x_25:
[----:B------:R-:W-:Y:S05]  /*0850*/  BSYNC.RECONVERGENT B3 ;  /* 0x0000000000037941 */ /* 0x000fea0003800200 */
.L_x_24:
[----:B------:R-:W-:-:S13]  /*0860*/  ISETP.NE.OR P0, PT, R0, RZ, P0 ;  /* 0x000000ff0000720c */ /* 0x000fda0000705670 */
[----:B------:R-:W-:Y:S05]  /*0870*/  @!P0 BREAK.RELIABLE B0 ;  /* 0x0000000000008942 */ /* 0x000fea0003800100 */
[----:B------:R-:W-:Y:S05]  /*0880*/  @!P0 BRA `(.L_x_18) ;  /* 0x0000000000408947 */ /* 0x000fea0003800000 */
.L_x_20:
[----:B------:R-:W-:Y:S05]  /*0890*/  BSYNC.RELIABLE B0 ;  /* 0x0000000000007941 */ /* 0x000fea0003800100 */
.L_x_19:
        /* <DEDUP_REMOVED lines=15> */
.L_x_18:
[----:B------:R-:W-:Y:S05]  /*0990*/  BSYNC.RECONVERGENT B1 ;  /* 0x0000000000017941 */ /* 0x000fea0003800200 */
.L_x_17:
[----:B------:R-:W-:-:S13]  /*09a0*/  ISETP.NE.AND P0, PT, R4, RZ, PT ;  /* 0x000000ff0400720c */ /* 0x000fda0003f05270 */
[----:B------:R-:W-:Y:S05]  /*09b0*/  @!P0 BRA `(.L_x_16) ;  /* 0x0000000000248947 */ /* 0x000fea0003800000 */
[----:B------:R-:W0:Y:S01]  /*09c0*/  LDC.64 R6, c[0x0][0x380] ;  /* 0x0000e000ff067b82 */ /* 0x000e220000000a00 */
[----:B------:R-:W-:-:S07]  /*09d0*/  IADD3 R4, PT, PT, -R4, RZ, RZ ;  /* 0x000000ff04047210 */ /* 0x000fce0007ffe1ff */
.L_x_26:
[----:B0-----:R-:W-:-:S06]  /*09e0*/  IMAD.WIDE R8, R3, 0x4, R6 ;  /* 0x0000000403087825 */ /* 0x001fcc00078e0206 */
[----:B------:R-:W2:Y:S01]  /*09f0*/  LDG.E R8, desc[UR6][R8.64] ;  /* 0x0000000608087981 */ /* 0x000ea2000c1e1900 */
[----:B------:R-:W-:Y:S01]  /*0a00*/  VIADD R4, R4, 0x1 ;  /* 0x0000000104047836 */ /* 0x000fe20000000000 */
[----:B------:R-:W-:-:S04]  /*0a10*/  IADD3 R3, PT, PT, R2, R3, RZ ;  /* 0x0000000302037210 */ /* 0x000fc80007ffe0ff */
[----:B------:R-:W-:Y:S01]  /*0a20*/  ISETP.NE.AND P0, PT, R4, RZ, PT ;  /* 0x000000ff0400720c */ /* 0x000fe20003f05270 */
[----:B--2---:R-:W-:-:S12]  /*0a30*/  IMAD.IADD R5, R8, 0x1, R5 ;  /* 0x0000000108057824 */ /* 0x004fd800078e0205 */
[----:B------:R-:W-:Y:S05]  /*0a40*/  @P0 BRA `(.L_x_26) ;  /* 0xfffffffc00e40947 */ /* 0x000fea000383ffff */
.L_x_16:
[----:B------:R-:W-:Y:S05]  /*0a50*/  BSYNC.RECONVERGENT B2 ;  /* 0x0000000000027941 */ /* 0x000fea0003800200 */
.L_x_15:
[----:B------:R-:W-:Y:S05]  /*0a60*/  WARPSYNC.ALL ;  /* 0x0000000000007948 */ /* 0x000fea0003800000 */
[----:B------:R-:W0:Y:S01]  /*0a70*/  S2R R0, SR_LANEID ;  /* 0x0000000000007919 */ /* 0x000e220000000000 */
[----:B------:R-:W1:Y:S08]  /*0a80*/  REDUX.SUM UR5, R5 ;  /* 0x00000000050573c4 */ /* 0x000e70000000c000 */
[----:B------:R-:W2:Y:S01]  /*0a90*/  LDC.64 R2, c[0x0][0x388] ;  /* 0x0000e200ff027b82 */ /* 0x000ea20000000a00 */
[----:B------:R-:W-:-:S02]  /*0aa0*/  VOTEU.ANY UR4, UPT, PT ;  /* 0x0000000000047886 */ /* 0x000fc400038e0100 */
[----:B------:R-:W-:Y:S01]  /*0ab0*/  UFLO.U32 UR4, UR4 ;  /* 0x00000004000472bd */ /* 0x000fe200080e0000 */
[----:B-1----:R-:W-:-:S05]  /*0ac0*/  MOV R7, UR5 ;  /* 0x0000000500077c02 */ /* 0x002fca0008000f00 */
[----:B0-----:R-:W-:-:S13]  /*0ad0*/  ISETP.EQ.U32.AND P0, PT, R0, UR4, PT ;  /* 0x0000000400007c0c */ /* 0x001fda000bf02070 */
[----:B--2---:R-:W-:Y:S01]  /*0ae0*/  @P0 REDG.E.ADD.STRONG.GPU desc[UR6][R2.64], R7 ;  /* 0x000000070200098e */ /* 0x004fe2000c12e106 */
[----:B------:R-:W-:Y:S05]  /*0af0*/  EXIT ;  /* 0x000000000000794d */ /* 0x000fea0003800000 */
.L_x_27:
        /* <DEDUP_REMOVED lines=16> */
.L_x_29:


//--------------------- .nv.shared._Z21reductionSharedMemoryPiS_i --------------------------
	.section	.nv.shared._Z21reductionSharedMemoryPiS_i,"aw",@nobits
	.sectionflags	@""
	.align	16
	.zero		1024


//--------------------- .nv.shared.reserved.0     --------------------------
	.section	.nv.shared.reserved.0,"aw",@nobits
	.weak		__nv_reservedSMEM_offset_0_alias
	.size		__nv_reservedSMEM_offset_0_alias, 0, 64
	.other		__nv_reservedSMEM_offset_0_alias,@"STO_CUDA_RESERVED_SHARED STV_DEFAULT"
__nv_reservedSMEM_offset_0_alias:
	.zero		0
	.zero		64


//--------------------- .nv.shared._Z21reductionGlobalMemoryPiS_i --------------------------
	.section	.nv.shared._Z21reductionGlobalMemoryPiS_i,"aw",@nobits
	.sectionflags	@""
	.align	16
	.zero		1024


//--------------------- .nv.constant0._Z21reductionSharedMemoryPiS_i --------------------------
	.section	.nv.constant0._Z21reductionSharedMemoryPiS_i,"a",@progbits
	.sectionflags	@""
	.align	4
.nv.constant0._Z21reductionSharedMemoryPiS_i:
	.zero		916


//--------------------- .nv.constant0._Z21reductionGlobalMemoryPiS_i --------------------------
	.section	.nv.constant0._Z21reductionGlobalMemoryPiS_i,"a",@progbits
	.sectionflags	@""
	.align	4
.nv.constant0._Z21reductionGlobalMemoryPiS_i:
	.zero		916


//--------------------- SYMBOLS --------------------------

	.type		.nv.reservedSmem.offset0,@object
	.size		.nv.reservedSmem.offset0,0x4
	.type		.nv.reservedSmem.cap,@object
	.size		.nv.reservedSmem.cap,0x4
